	.headerflags	@"EF_CUDA_TEXMODE_UNIFIED EF_CUDA_64BIT_ADDRESS EF_CUDA_ACCELERATORS EF_CUDA_SM90 EF_CUDA_VIRTUAL_SM(EF_CUDA_SM90)"
	.elftype	@"ET_EXEC"


//--------------------- .nv.info                  --------------------------
	.section	.nv.info,"",@"SHT_CUDA_INFO"
	.align	4


	//----- nvinfo : EIATTR_REGCOUNT
	.align		4
        /*0000*/ 	.byte	0x04, 0x2f
        /*0002*/ 	.short	(.L_1 - .L_0)
	.align		4
.L_0:
        /*0004*/ 	.word	index@(triton_poi_fused_convolution_sigmoid_11)
        /*0008*/ 	.word	0x0000001c


	//----- nvinfo : EIATTR_MIN_STACK_SIZE
	.align		4
.L_1:
        /*000c*/ 	.byte	0x04, 0x12
        /*000e*/ 	.short	(.L_3 - .L_2)
	.align		4
.L_2:
        /*0010*/ 	.word	index@(triton_poi_fused_convolution_sigmoid_11)
        /*0014*/ 	.word	0x00000000


	//----- nvinfo : EIATTR_FRAME_SIZE
	.align		4
.L_3:
        /*0018*/ 	.byte	0x04, 0x11
        /*001a*/ 	.short	(.L_5 - .L_4)
	.align		4
.L_4:
        /*001c*/ 	.word	index@(triton_poi_fused_convolution_sigmoid_11)
        /*0020*/ 	.word	0x00000000


	//----- nvinfo : EIATTR_MIN_STACK_SIZE
	.align		4
.L_5:
        /*0024*/ 	.byte	0x04, 0x12
        /*0026*/ 	.short	(.L_7 - .L_6)
	.align		4
.L_6:
        /*0028*/ 	.word	index@(triton_poi_fused_convolution_sigmoid_11)
        /*002c*/ 	.word	0x00000000
.L_7:


//--------------------- .nv.info.triton_poi_fused_convolution_sigmoid_11 --------------------------
	.section	.nv.info.triton_poi_fused_convolution_sigmoid_11,"",@"SHT_CUDA_INFO"
	.sectionflags	@""
	.align	4


	//----- nvinfo : EIATTR_CUDA_API_VERSION
	.align		4
        /*0000*/ 	.byte	0x04, 0x37
        /*0002*/ 	.short	(.L_9 - .L_8)
.L_8:
        /*0004*/ 	.word	0x0000007c


	//----- nvinfo : EIATTR_KPARAM_INFO
	.align		4
.L_9:
        /*0008*/ 	.byte	0x04, 0x17
        /*000a*/ 	.short	(.L_11 - .L_10)
.L_10:
        /*000c*/ 	.word	0x00000000
        /*0010*/ 	.short	0x0004
        /*0012*/ 	.short	0x001c
        /*0014*/ 	.byte	0x00, 0xf0, 0x11, 0x00


	//----- nvinfo : EIATTR_KPARAM_INFO
	.align		4
.L_11:
        /*0018*/ 	.byte	0x04, 0x17
        /*001a*/ 	.short	(.L_13 - .L_12)
.L_12:
        /*001c*/ 	.word	0x00000000
        /*0020*/ 	.short	0x0003
        /*0022*/ 	.short	0x0018
        /*0024*/ 	.byte	0x00, 0xf0, 0x11, 0x00


	//----- nvinfo : EIATTR_KPARAM_INFO
	.align		4
.L_13:
        /*0028*/ 	.byte	0x04, 0x17
        /*002a*/ 	.short	(.L_15 - .L_14)
.L_14:
        /*002c*/ 	.word	0x00000000
        /*0030*/ 	.short	0x0002
        /*0032*/ 	.short	0x0010
        /*0034*/ 	.byte	0x00, 0xf4, 0x21, 0x00


	//----- nvinfo : EIATTR_KPARAM_INFO
	.align		4
.L_15:
        /*0038*/ 	.byte	0x04, 0x17
        /*003a*/ 	.short	(.L_17 - .L_16)
.L_16:
        /*003c*/ 	.word	0x00000000
        /*0040*/ 	.short	0x0001
        /*0042*/ 	.short	0x0008
        /*0044*/ 	.byte	0x00, 0xf4, 0x21, 0x00


	//----- nvinfo : EIATTR_KPARAM_INFO
	.align		4
.L_17:
        /*0048*/ 	.byte	0x04, 0x17
        /*004a*/ 	.short	(.L_19 - .L_18)
.L_18:
        /*004c*/ 	.word	0x00000000
        /*0050*/ 	.short	0x0000
        /*0052*/ 	.short	0x0000
        /*0054*/ 	.byte	0x00, 0xf4, 0x21, 0x00


	//----- nvinfo : EIATTR_SPARSE_MMA_MASK
	.align		4
.L_19:
        /*0058*/ 	.byte	0x03, 0x50
        /*005a*/ 	.short	0x0000


	//----- nvinfo : EIATTR_MAXREG_COUNT
	.align		4
        /*005c*/ 	.byte	0x03, 0x1b
        /*005e*/ 	.short	0x00ff


	//----- nvinfo : EIATTR_EXIT_INSTR_OFFSETS
	.align		4
        /*0060*/ 	.byte	0x04, 0x1c
        /*0062*/ 	.short	(.L_21 - .L_20)


	//   ....[0]....
.L_20:
        /*0064*/ 	.word	0x00000b50


	//   ....[1]....
        /*0068*/ 	.word	0x00000b70


	//----- nvinfo : EIATTR_REQNTID
	.align		4
.L_21:
        /*006c*/ 	.byte	0x04, 0x10
        /*006e*/ 	.short	(.L_23 - .L_22)
.L_22:
        /*0070*/ 	.word	0x00000080
        /*0074*/ 	.word	0x00000001
        /*0078*/ 	.word	0x00000001


	//----- nvinfo : EIATTR_CBANK_PARAM_SIZE
	.align		4
.L_23:
        /*007c*/ 	.byte	0x03, 0x19
        /*007e*/ 	.short	0x0020


	//----- nvinfo : EIATTR_PARAM_CBANK
	.align		4
        /*0080*/ 	.byte	0x04, 0x0a
        /*0082*/ 	.short	(.L_25 - .L_24)
	.align		4
.L_24:
        /*0084*/ 	.word	index@(.nv.constant0.triton_poi_fused_convolution_sigmoid_11)
        /*0088*/ 	.short	0x0210
        /*008a*/ 	.short	0x0020


	//----- nvinfo : EIATTR_SW_WAR
	.align		4
.L_25:
        /*008c*/ 	.byte	0x04, 0x36
        /*008e*/ 	.short	(.L_27 - .L_26)
.L_26:
        /*0090*/ 	.word	0x00000008
.L_27:


//--------------------- .nv.callgraph             --------------------------
	.section	.nv.callgraph,"",@"SHT_CUDA_CALLGRAPH"
	.align	4
	.sectionentsize	8
	.align		4
        /*0000*/ 	.word	0x00000000
	.align		4
        /*0004*/ 	.word	0xffffffff
	.align		4
        /*0008*/ 	.word	0x00000000
	.align		4
        /*000c*/ 	.word	0xfffffffe
	.align		4
        /*0010*/ 	.word	0x00000000
	.align		4
        /*0014*/ 	.word	0xfffffffd
	.align		4
        /*0018*/ 	.word	0x00000000
	.align		4
        /*001c*/ 	.word	0xfffffffc


//--------------------- .text.triton_poi_fused_convolution_sigmoid_11 --------------------------
	.section	.text.triton_poi_fused_convolution_sigmoid_11,"ax",@progbits
	.align	128
        .global         triton_poi_fused_convolution_sigmoid_11
        .type           triton_poi_fused_convolution_sigmoid_11,@function
        .size           triton_poi_fused_convolution_sigmoid_11,(.L_x_1 - triton_poi_fused_convolution_sigmoid_11)
        .other          triton_poi_fused_convolution_sigmoid_11,@"STO_CUDA_ENTRY STV_DEFAULT"
triton_poi_fused_convolution_sigmoid_11:
.text.triton_poi_fused_convolution_sigmoid_11:
[----:B------:R-:W0:Y:S02]  /*0000*/  LDC R1, c[0x0][0x28] ;  /* 0x00000a00ff017b82 */ /* 0x000e240000000800 */
[----:B------:R-:W1:Y:S01]  /*0010*/  S2R R0, SR_TID.X ;  /* 0x0000000000007919 */ /* 0x000e620000002100 */
[----:B------:R-:W2:Y:S01]  /*0020*/  S2UR UR4, SR_CTAID.Y ;  /* 0x00000000000479c3 */ /* 0x000ea20000002600 */
[----:B------:R-:W-:Y:S01]  /*0030*/  HFMA2.MMA R6, -RZ, RZ, 0, 0 ;  /* 0x00000000ff067435 */ /* 0x000fe200000001ff */
[----:B------:R-:W3:Y:S06]  /*0040*/  S2R R7, SR_CTAID.X ;  /* 0x0000000000077919 */ /* 0x000eec0000002500 */
[----:B------:R-:W4:Y:S01]  /*0050*/  LDC.64 R2, c[0x0][0x210] ;  /* 0x00008400ff027b82 */ /* 0x000f220000000a00 */
[----:B--2---:R-:W-:Y:S01]  /*0060*/  USHF.L.U32 UR4, UR4, 0x4, URZ ;  /* 0x0000000404047899 */ /* 0x004fe2000800063f */
[----:B-1----:R-:W-:-:S02]  /*0070*/  SHF.R.U32.HI R8, RZ, 0x4, R0 ;  /* 0x00000004ff087819 */ /* 0x002fc40000011600 */
[----:B------:R-:W-:Y:S02]  /*0080*/  SHF.L.U32 R0, R0, 0x2, RZ ;  /* 0x0000000200007819 */ /* 0x000fe400000006ff */
[----:B------:R-:W-:Y:S02]  /*0090*/  SGXT.U32 R8, R8, 0x3 ;  /* 0x000000030808781a */ /* 0x000fe40000000000 */
[----:B------:R-:W-:Y:S02]  /*00a0*/  LOP3.LUT R0, R0, 0x3c, RZ, 0xc0, !PT ;  /* 0x0000003c00007812 */ /* 0x000fe400078ec0ff */
[----:B------:R-:W-:Y:S01]  /*00b0*/  LOP3.LUT R8, R8, UR4, RZ, 0xfc, !PT ;  /* 0x0000000408087c12 */ /* 0x000fe2000f8efcff */
[----:B------:R-:W-:Y:S01]  /*00c0*/  ULDC.64 UR4, c[0x0][0x208] ;  /* 0x0000820000047ab9 */ /* 0x000fe20000000a00 */
[----:B---3--:R-:W-:Y:S02]  /*00d0*/  LEA R7, R7, R0, 0x6 ;  /* 0x0000000007077211 */ /* 0x008fe400078e30ff */
[C---:B------:R-:W-:Y:S01]  /*00e0*/  ISETP.GE.AND P2, PT, R8.reuse, 0xc, PT ;  /* 0x0000000c0800780c */ /* 0x040fe20003f46270 */
[----:B------:R-:W-:Y:S01]  /*00f0*/  IMAD.HI R4, R8, 0x55555556, RZ ;  /* 0x5555555608047827 */ /* 0x000fe200078e02ff */
[----:B------:R-:W-:-:S02]  /*0100*/  ISETP.GE.AND P0, PT, R7, 0x790, PT ;  /* 0x000007900700780c */ /* 0x000fc40003f06270 */
[----:B------:R-:W-:Y:S02]  /*0110*/  LEA R20, R7, R7, 0x1 ;  /* 0x0000000707147211 */ /* 0x000fe400078e08ff */
[----:B------:R-:W-:Y:S02]  /*0120*/  LEA.HI R9, R4, R4, RZ, 0x1 ;  /* 0x0000000404097211 */ /* 0x000fe400078f08ff */
[----:B------:R-:W1:Y:S01]  /*0130*/  LDC.64 R4, c[0x0][0x218] ;  /* 0x00008600ff047b82 */ /* 0x000e620000000a00 */
[----:B------:R-:W-:Y:S02]  /*0140*/  ISETP.LT.AND P1, PT, R8, 0xc, !P0 ;  /* 0x0000000c0800780c */ /* 0x000fe40004721270 */
[C---:B------:R-:W-:Y:S01]  /*0150*/  IMAD R22, R9.reuse, -0x3, R8 ;  /* 0xfffffffd09167824 */ /* 0x040fe200078e0208 */
[----:B------:R-:W-:Y:S02]  /*0160*/  IADD3 R17, R20, 0x6, RZ ;  /* 0x0000000614117810 */ /* 0x000fe40007ffe0ff */
[----:B------:R-:W-:Y:S01]  /*0170*/  IADD3 R15, R20, 0x3, RZ ;  /* 0x00000003140f7810 */ /* 0x000fe20007ffe0ff */
[----:B------:R-:W-:-:S04]  /*0180*/  IMAD R12, R9, 0x16b0, R22 ;  /* 0x000016b0090c7824 */ /* 0x000fc800078e0216 */
[----:B------:R-:W-:Y:S01]  /*0190*/  IMAD R11, R7, 0x3, R12 ;  /* 0x00000003070b7824 */ /* 0x000fe200078e020c */
[----:B------:R-:W-:Y:S01]  /*01a0*/  HFMA2.MMA R9, -RZ, RZ, 0, 0 ;  /* 0x00000000ff097435 */ /* 0x000fe200000001ff */
[----:B------:R-:W-:Y:S02]  /*01b0*/  IADD3 R13, R17, R12, RZ ;  /* 0x0000000c110d7210 */ /* 0x000fe40007ffe0ff */
[--C-:B----4-:R-:W-:Y:S01]  /*01c0*/  IMAD.WIDE R10, R11, 0x4, R2.reuse ;  /* 0x000000040b0a7825 */ /* 0x110fe200078e0202 */
[----:B------:R-:W-:Y:S02]  /*01d0*/  IADD3 R19, R15, R12, RZ ;  /* 0x0000000c0f137210 */ /* 0x000fe40007ffe0ff */
[----:B------:R-:W-:Y:S02]  /*01e0*/  MOV R14, RZ ;  /* 0x000000ff000e7202 */ /* 0x000fe40000000f00 */
[----:B------:R2:W3:Y:S01]  /*01f0*/  @P1 LDG.E.EL R6, desc[UR4][R10.64] ;  /* 0x000000040a061981 */ /* 0x0004e2000c2e1900 */
[----:B------:R-:W-:Y:S01]  /*0200*/  LOP3.LUT R21, R8, 0x8, RZ, 0xfc, !PT ;  /* 0x0000000808157812 */ /* 0x000fe200078efcff */
[----:B------:R-:W-:Y:S01]  /*0210*/  IMAD.WIDE R18, R19, 0x4, R2 ;  /* 0x0000000413127825 */ /* 0x000fe200078e0202 */
[----:B------:R-:W-:-:S02]  /*0220*/  MOV R0, RZ ;  /* 0x000000ff00007202 */ /* 0x000fc40000000f00 */
[----:B------:R-:W-:Y:S01]  /*0230*/  IADD3 R20, R20, 0x9, RZ ;  /* 0x0000000914147810 */ /* 0x000fe20007ffe0ff */
[----:B-1----:R-:W-:-:S03]  /*0240*/  IMAD.WIDE R22, R22, 0x4, R4 ;  /* 0x0000000416167825 */ /* 0x002fc600078e0204 */
[----:B------:R1:W4:Y:S01]  /*0250*/  @P1 LDG.E.EL R0, desc[UR4][R18.64] ;  /* 0x0000000412001981 */ /* 0x000322000c2e1900 */
[----:B--2---:R-:W-:-:S03]  /*0260*/  IMAD.WIDE R10, R13, 0x4, R2 ;  /* 0x000000040d0a7825 */ /* 0x004fc600078e0202 */
[----:B------:R2:W3:Y:S01]  /*0270*/  @!P2 LDG.E.EL R9, desc[UR4][R22.64] ;  /* 0x000000041609a981 */ /* 0x0004e2000c2e1900 */
[----:B------:R-:W-:Y:S01]  /*0280*/  IMAD.HI R24, R21, 0x55555556, RZ ;  /* 0x5555555615187827 */ /* 0x000fe200078e02ff */
[----:B------:R-:W-:Y:S01]  /*0290*/  IADD3 R25, R20, R12, RZ ;  /* 0x0000000c14197210 */ /* 0x000fe20007ffe0ff */
[----:B------:R-:W-:Y:S01]  /*02a0*/  HFMA2.MMA R16, -RZ, RZ, 0, 0 ;  /* 0x00000000ff107435 */ /* 0x000fe200000001ff */
[----:B------:R5:W4:Y:S02]  /*02b0*/  @P1 LDG.E.EL R14, desc[UR4][R10.64] ;  /* 0x000000040a0e1981 */ /* 0x000b24000c2e1900 */
[----:B------:R-:W-:Y:S01]  /*02c0*/  LEA.HI R24, R24, R24, RZ, 0x1 ;  /* 0x0000001818187211 */ /* 0x000fe200078f08ff */
[----:B------:R-:W-:-:S04]  /*02d0*/  IMAD.WIDE R12, R25, 0x4, R2 ;  /* 0x00000004190c7825 */ /* 0x000fc800078e0202 */
[C---:B-1----:R-:W-:Y:S01]  /*02e0*/  IMAD R19, R24.reuse, -0x3, R21 ;  /* 0xfffffffd18137824 */ /* 0x042fe200078e0215 */
[C---:B------:R-:W-:Y:S01]  /*02f0*/  ISETP.LT.AND P0, PT, R21.reuse, 0xc, !P0 ;  /* 0x0000000c1500780c */ /* 0x040fe20004701270 */
[----:B------:R1:W4:Y:S02]  /*0300*/  @P1 LDG.E.EL R16, desc[UR4][R12.64] ;  /* 0x000000040c101981 */ /* 0x000324000c2e1900 */
[----:B------:R-:W-:Y:S01]  /*0310*/  IMAD R24, R24, 0x16b0, R19 ;  /* 0x000016b018187824 */ /* 0x000fe200078e0213 */
[----:B------:R-:W-:Y:S01]  /*0320*/  ISETP.GE.AND P2, PT, R21, 0xc, PT ;  /* 0x0000000c1500780c */ /* 0x000fe20003f46270 */
[----:B--2---:R-:W-:Y:S02]  /*0330*/  HFMA2.MMA R22, -RZ, RZ, 0, 0 ;  /* 0x00000000ff167435 */ /* 0x004fe400000001ff */
[----:B------:R-:W-:Y:S01]  /*0340*/  IMAD R23, R7, 0x3, R24 ;  /* 0x0000000307177824 */ /* 0x000fe200078e0218 */
[----:B-----5:R-:W-:Y:S01]  /*0350*/  IADD3 R11, R15, R24, RZ ;  /* 0x000000180f0b7210 */ /* 0x020fe20007ffe0ff */
[----:B------:R-:W-:Y:S01]  /*0360*/  IMAD.WIDE R18, R19, 0x4, R4 ;  /* 0x0000000413127825 */ /* 0x000fe200078e0204 */
[----:B------:R-:W-:-:S02]  /*0370*/  MOV R21, RZ ;  /* 0x000000ff00157202 */ /* 0x000fc40000000f00 */
[----:B-1----:R-:W-:Y:S01]  /*0380*/  IADD3 R13, R17, R24, RZ ;  /* 0x00000018110d7210 */ /* 0x002fe20007ffe0ff */
[--C-:B------:R-:W-:Y:S01]  /*0390*/  IMAD.WIDE R4, R23, 0x4, R2.reuse ;  /* 0x0000000417047825 */ /* 0x100fe200078e0202 */
[----:B------:R-:W-:Y:S01]  /*03a0*/  IADD3 R23, R20, R24, RZ ;  /* 0x0000001814177210 */ /* 0x000fe20007ffe0ff */
[----:B------:R-:W-:Y:S01]  /*03b0*/  HFMA2.MMA R17, -RZ, RZ, 0, 0 ;  /* 0x00000000ff117435 */ /* 0x000fe200000001ff */
[----:B------:R-:W-:Y:S01]  /*03c0*/  MOV R15, RZ ;  /* 0x000000ff000f7202 */ /* 0x000fe20000000f00 */
[--C-:B------:R-:W-:Y:S01]  /*03d0*/  IMAD.WIDE R10, R11, 0x4, R2.reuse ;  /* 0x000000040b0a7825 */ /* 0x100fe200078e0202 */
[----:B------:R-:W2:Y:S03]  /*03e0*/  @P0 LDG.E.EL R21, desc[UR4][R4.64] ;  /* 0x0000000404150981 */ /* 0x000ea6000c2e1900 */
[--C-:B------:R-:W-:Y:S01]  /*03f0*/  IMAD.WIDE R12, R13, 0x4, R2.reuse ;  /* 0x000000040d0c7825 */ /* 0x100fe200078e0202 */
[----:B------:R-:W2:Y:S03]  /*0400*/  @!P2 LDG.E.EL R22, desc[UR4][R18.64] ;  /* 0x000000041216a981 */ /* 0x000ea6000c2e1900 */
[----:B------:R-:W-:Y:S01]  /*0410*/  IMAD.WIDE R2, R23, 0x4, R2 ;  /* 0x0000000417027825 */ /* 0x000fe200078e0202 */
[----:B------:R-:W-:Y:S01]  /*0420*/  MOV R23, RZ ;  /* 0x000000ff00177202 */ /* 0x000fe20000000f00 */
[----:B------:R-:W5:Y:S04]  /*0430*/  @P0 LDG.E.EL R15, desc[UR4][R10.64] ;  /* 0x000000040a0f0981 */ /* 0x000f68000c2e1900 */
[----:B------:R-:W5:Y:S04]  /*0440*/  @P0 LDG.E.EL R17, desc[UR4][R12.64] ;  /* 0x000000040c110981 */ /* 0x000f68000c2e1900 */
[----:B------:R1:W5:Y:S01]  /*0450*/  @P0 LDG.E.EL R23, desc[UR4][R2.64] ;  /* 0x0000000402170981 */ /* 0x000362000c2e1900 */
[----:B------:R-:W-:-:S02]  /*0460*/  IMAD R7, R8, 0x790, R7 ;  /* 0x0000079008077824 */ /* 0x000fc400078e0207 */
[C---:B---3--:R-:W-:Y:S01]  /*0470*/  FADD R6, R9.reuse, R6 ;  /* 0x0000000609067221 */ /* 0x048fe20000000000 */
[C---:B----4-:R-:W-:Y:S01]  /*0480*/  FADD R0, R9.reuse, R0 ;  /* 0x0000000009007221 */ /* 0x050fe20000000000 */
[----:B------:R-:W-:Y:S02]  /*0490*/  FADD R14, R9, R14 ;  /* 0x0000000e090e7221 */ /* 0x000fe40000000000 */
[----:B------:R-:W-:Y:S01]  /*04a0*/  FADD R6, RZ, -R6 ;  /* 0x80000006ff067221 */ /* 0x000fe20000000000 */
[----:B------:R-:W-:Y:S01]  /*04b0*/  FADD R0, RZ, -R0 ;  /* 0x80000000ff007221 */ /* 0x000fe20000000000 */
[----:B------:R-:W-:Y:S02]  /*04c0*/  FADD R14, RZ, -R14 ;  /* 0x8000000eff0e7221 */ /* 0x000fe40000000000 */
[----:B------:R-:W-:Y:S01]  /*04d0*/  FMUL R6, R6, 1.4426950216293334961 ;  /* 0x3fb8aa3b06067820 */ /* 0x000fe20000400000 */
[----:B------:R-:W-:Y:S01]  /*04e0*/  FMUL R0, R0, 1.4426950216293334961 ;  /* 0x3fb8aa3b00007820 */ /* 0x000fe20000400000 */
[----:B------:R-:W-:-:S03]  /*04f0*/  FMUL R14, R14, 1.4426950216293334961 ;  /* 0x3fb8aa3b0e0e7820 */ /* 0x000fc60000400000 */
[----:B------:R-:W-:Y:S01]  /*0500*/  FSETP.GEU.AND P6, PT, R6, -126, PT ;  /* 0xc2fc00000600780b */ /* 0x000fe20003fce000 */
[----:B------:R-:W-:Y:S01]  /*0510*/  FADD R16, R9, R16 ;  /* 0x0000001009107221 */ /* 0x000fe20000000000 */
[----:B------:R-:W-:Y:S02]  /*0520*/  FSETP.GEU.AND P4, PT, R14, -126, PT ;  /* 0xc2fc00000e00780b */ /* 0x000fe40003f8e000 */
[----:B------:R-:W-:Y:S01]  /*0530*/  FSETP.GEU.AND P5, PT, R0, -126, PT ;  /* 0xc2fc00000000780b */ /* 0x000fe20003fae000 */
[----:B------:R-:W-:-:S04]  /*0540*/  FADD R16, RZ, -R16 ;  /* 0x80000010ff107221 */ /* 0x000fc80000000000 */
[----:B------:R-:W-:-:S04]  /*0550*/  FMUL R16, R16, 1.4426950216293334961 ;  /* 0x3fb8aa3b10107820 */ /* 0x000fc80000400000 */
[----:B------:R-:W-:Y:S02]  /*0560*/  @!P6 FMUL R6, R6, 0.5 ;  /* 0x3f0000000606e820 */ /* 0x000fe40000400000 */
[----:B------:R-:W-:Y:S01]  /*0570*/  @!P4 FMUL R14, R14, 0.5 ;  /* 0x3f0000000e0ec820 */ /* 0x000fe20000400000 */
[----:B------:R-:W-:Y:S01]  /*0580*/  FSETP.GEU.AND P3, PT, R16, -126, PT ;  /* 0xc2fc00001000780b */ /* 0x000fe20003f6e000 */
[----:B------:R-:W-:Y:S01]  /*0590*/  @!P5 FMUL R0, R0, 0.5 ;  /* 0x3f0000000000d820 */ /* 0x000fe20000400000 */
[C---:B--2---:R-:W-:Y:S01]  /*05a0*/  FADD R21, R22.reuse, R21 ;  /* 0x0000001516157221 */ /* 0x044fe20000000000 */
[----:B------:R-:W2:Y:S03]  /*05b0*/  MUFU.EX2 R6, R6 ;  /* 0x0000000600067308 */ /* 0x000ea60000000800 */
[----:B------:R-:W-:Y:S01]  /*05c0*/  FADD R21, RZ, -R21 ;  /* 0x80000015ff157221 */ /* 0x000fe20000000000 */
[----:B-----5:R-:W-:-:S04]  /*05d0*/  FADD R15, R22, R15 ;  /* 0x0000000f160f7221 */ /* 0x020fc80000000000 */
[----:B-1----:R-:W1:Y:S01]  /*05e0*/  MUFU.EX2 R2, R0 ;  /* 0x0000000000027308 */ /* 0x002e620000000800 */
[C---:B------:R-:W-:Y:S01]  /*05f0*/  FADD R17, R22.reuse, R17 ;  /* 0x0000001116117221 */ /* 0x040fe20000000000 */
[----:B------:R-:W-:Y:S01]  /*0600*/  FMUL R21, R21, 1.4426950216293334961 ;  /* 0x3fb8aa3b15157820 */ /* 0x000fe20000400000 */
[----:B------:R-:W-:-:S05]  /*0610*/  FADD R23, R22, R23 ;  /* 0x0000001716177221 */ /* 0x000fca0000000000 */
[----:B------:R-:W3:Y:S01]  /*0620*/  MUFU.EX2 R14, R14 ;  /* 0x0000000e000e7308 */ /* 0x000ee20000000800 */
[----:B------:R-:W-:Y:S01]  /*0630*/  FADD R15, RZ, -R15 ;  /* 0x8000000fff0f7221 */ /* 0x000fe20000000000 */
[----:B------:R-:W-:Y:S01]  /*0640*/  FADD R17, RZ, -R17 ;  /* 0x80000011ff117221 */ /* 0x000fe20000000000 */
[----:B------:R-:W-:Y:S01]  /*0650*/  FADD R23, RZ, -R23 ;  /* 0x80000017ff177221 */ /* 0x000fe20000000000 */
[----:B------:R-:W-:Y:S01]  /*0660*/  @!P3 FMUL R16, R16, 0.5 ;  /* 0x3f0000001010b820 */ /* 0x000fe20000400000 */
[----:B------:R-:W-:Y:S01]  /*0670*/  FSETP.GEU.AND P2, PT, R21, -126, PT ;  /* 0xc2fc00001500780b */ /* 0x000fe20003f4e000 */
[----:B------:R-:W-:Y:S01]  /*0680*/  FMUL R15, R15, 1.4426950216293334961 ;  /* 0x3fb8aa3b0f0f7820 */ /* 0x000fe20000400000 */
[----:B------:R-:W-:Y:S01]  /*0690*/  FMUL R17, R17, 1.4426950216293334961 ;  /* 0x3fb8aa3b11117820 */ /* 0x000fe20000400000 */
[----:B------:R-:W-:Y:S01]  /*06a0*/  FMUL R23, R23, 1.4426950216293334961 ;  /* 0x3fb8aa3b17177820 */ /* 0x000fe20000400000 */
[----:B--2---:R-:W-:Y:S01]  /*06b0*/  @!P6 FMUL R6, R6, R6 ;  /* 0x000000060606e220 */ /* 0x004fe20000400000 */
[----:B------:R-:W2:Y:S01]  /*06c0*/  MUFU.EX2 R16, R16 ;  /* 0x0000001000107308 */ /* 0x000ea20000000800 */
[----:B------:R-:W-:Y:S01]  /*06d0*/  FSETP.GEU.AND P6, PT, R15, -126, PT ;  /* 0xc2fc00000f00780b */ /* 0x000fe20003fce000 */
[----:B-1----:R-:W-:Y:S01]  /*06e0*/  @!P5 FMUL R2, R2, R2 ;  /* 0x000000020202d220 */ /* 0x002fe20000400000 */
[----:B------:R-:W-:Y:S01]  /*06f0*/  FSETP.GEU.AND P5, PT, R17, -126, PT ;  /* 0xc2fc00001100780b */ /* 0x000fe20003fae000 */
[----:B---3--:R-:W-:Y:S01]  /*0700*/  @!P4 FMUL R14, R14, R14 ;  /* 0x0000000e0e0ec220 */ /* 0x008fe20000400000 */
[----:B------:R-:W-:-:S03]  /*0710*/  FSETP.GEU.AND P4, PT, R23, -126, PT ;  /* 0xc2fc00001700780b */ /* 0x000fc60003f8e000 */
[----:B------:R-:W-:Y:S01]  /*0720*/  @!P2 FMUL R21, R21, 0.5 ;  /* 0x3f0000001515a820 */ /* 0x000fe20000400000 */
[----:B------:R-:W-:-:S05]  /*0730*/  FADD R5, R6, 1 ;  /* 0x3f80000006057421 */ /* 0x000fca0000000000 */
[----:B------:R-:W-:Y:S01]  /*0740*/  @!P6 FMUL R15, R15, 0.5 ;  /* 0x3f0000000f0fe820 */ /* 0x000fe20000400000 */
[----:B------:R-:W1:Y:S01]  /*0750*/  MUFU.EX2 R21, R21 ;  /* 0x0000001500157308 */ /* 0x000e620000000800 */
[----:B------:R-:W-:Y:S01]  /*0760*/  @!P5 FMUL R17, R17, 0.5 ;  /* 0x3f0000001111d820 */ /* 0x000fe20000400000 */
[----:B--2---:R-:W-:Y:S01]  /*0770*/  @!P3 FMUL R16, R16, R16 ;  /* 0x000000101010b220 */ /* 0x004fe20000400000 */
[----:B------:R-:W-:Y:S01]  /*0780*/  @!P4 FMUL R23, R23, 0.5 ;  /* 0x3f0000001717c820 */ /* 0x000fe20000400000 */
[----:B------:R-:W-:Y:S01]  /*0790*/  FSETP.GT.AND P3, PT, R5, 8.50705917302346158658e+37, PT ;  /* 0x7e8000000500780b */ /* 0x000fe20003f64000 */
[----:B------:R-:W-:-:S03]  /*07a0*/  HFMA2.MMA R0, -RZ, RZ, 1.625, 0 ;  /* 0x3e800000ff007435 */ /* 0x000fc600000001ff */
[----:B------:R-:W2:Y:S01]  /*07b0*/  MUFU.EX2 R15, R15 ;  /* 0x0000000f000f7308 */ /* 0x000ea20000000800 */
[----:B------:R-:W-:Y:S01]  /*07c0*/  FADD R6, R2, 1 ;  /* 0x3f80000002067421 */ /* 0x000fe20000000000 */
[----:B------:R-:W-:-:S06]  /*07d0*/  FADD R10, R14, 1 ;  /* 0x3f8000000e0a7421 */ /* 0x000fcc0000000000 */
[----:B------:R-:W3:Y:S08]  /*07e0*/  MUFU.EX2 R17, R17 ;  /* 0x0000001100117308 */ /* 0x000ef00000000800 */
[----:B------:R-:W4:Y:S01]  /*07f0*/  MUFU.EX2 R23, R23 ;  /* 0x0000001700177308 */ /* 0x000f220000000800 */
[----:B------:R-:W-:Y:S01]  /*0800*/  @P3 FMUL R5, R5, 0.25 ;  /* 0x3e80000005053820 */ /* 0x000fe20000400000 */
[----:B------:R-:W-:Y:S01]  /*0810*/  FSEL R4, R0, 1, P3 ;  /* 0x3f80000000047808 */ /* 0x000fe20001800000 */
[----:B-1----:R-:W-:Y:S01]  /*0820*/  @!P2 FMUL R21, R21, R21 ;  /* 0x000000151515a220 */ /* 0x002fe20000400000 */
[----:B------:R-:W-:Y:S01]  /*0830*/  FSETP.GT.AND P3, PT, R6, 8.50705917302346158658e+37, PT ;  /* 0x7e8000000600780b */ /* 0x000fe20003f64000 */
[----:B------:R-:W-:Y:S01]  /*0840*/  FADD R13, R16, 1 ;  /* 0x3f800000100d7421 */ /* 0x000fe20000000000 */
[----:B------:R-:W-:Y:S01]  /*0850*/  FSETP.GT.AND P2, PT, R10, 8.50705917302346158658e+37, PT ;  /* 0x7e8000000a00780b */ /* 0x000fe20003f44000 */
[----:B--2---:R-:W-:Y:S01]  /*0860*/  @!P6 FMUL R15, R15, R15 ;  /* 0x0000000f0f0fe220 */ /* 0x004fe20000400000 */
[----:B---3--:R-:W-:Y:S01]  /*0870*/  @!P5 FMUL R17, R17, R17 ;  /* 0x000000111111d220 */ /* 0x008fe20000400000 */
[----:B------:R-:W1:Y:S01]  /*0880*/  LDC.64 R2, c[0x0][0x220] ;  /* 0x00008800ff027b82 */ /* 0x000e620000000a00 */
[----:B------:R-:W-:Y:S01]  /*0890*/  FSETP.GT.AND P6, PT, R13, 8.50705917302346158658e+37, PT ;  /* 0x7e8000000d00780b */ /* 0x000fe20003fc4000 */
[----:B------:R-:W-:Y:S01]  /*08a0*/  FADD R12, R21, 1 ;  /* 0x3f800000150c7421 */ /* 0x000fe20000000000 */
[----:B------:R-:W-:Y:S01]  /*08b0*/  FADD R11, R15, 1 ;  /* 0x3f8000000f0b7421 */ /* 0x000fe20000000000 */
[----:B----4-:R-:W-:Y:S01]  /*08c0*/  @!P4 FMUL R23, R23, R23 ;  /* 0x000000171717c220 */ /* 0x010fe20000400000 */
[----:B------:R-:W-:-:S03]  /*08d0*/  FADD R14, R17, 1 ;  /* 0x3f800000110e7421 */ /* 0x000fc60000000000 */
[----:B------:R-:W-:Y:S01]  /*08e0*/  FADD R15, R23, 1 ;  /* 0x3f800000170f7421 */ /* 0x000fe20000000000 */
[----:B------:R-:W-:Y:S01]  /*08f0*/  @P3 FMUL R6, R6, 0.25 ;  /* 0x3e80000006063820 */ /* 0x000fe20000400000 */
[----:B------:R-:W-:Y:S01]  /*0900*/  @P2 FMUL R10, R10, 0.25 ;  /* 0x3e8000000a0a2820 */ /* 0x000fe20000400000 */
[----:B------:R-:W-:Y:S02]  /*0910*/  FSETP.GT.AND P5, PT, R12, 8.50705917302346158658e+37, PT ;  /* 0x7e8000000c00780b */ /* 0x000fe40003fa4000 */
[C---:B------:R-:W-:Y:S02]  /*0920*/  FSEL R17, R0.reuse, 1, P3 ;  /* 0x3f80000000117808 */ /* 0x040fe40001800000 */
[----:B------:R-:W-:Y:S02]  /*0930*/  FSEL R19, R0, 1, P2 ;  /* 0x3f80000000137808 */ /* 0x000fe40001000000 */
[----:B------:R-:W-:Y:S02]  /*0940*/  FSETP.GT.AND P4, PT, R11, 8.50705917302346158658e+37, PT ;  /* 0x7e8000000b00780b */ /* 0x000fe40003f84000 */
[----:B------:R-:W-:-:S02]  /*0950*/  FSETP.GT.AND P3, PT, R14, 8.50705917302346158658e+37, PT ;  /* 0x7e8000000e00780b */ /* 0x000fc40003f64000 */
[----:B------:R-:W-:Y:S01]  /*0960*/  FSETP.GT.AND P2, PT, R15, 8.50705917302346158658e+37, PT ;  /* 0x7e8000000f00780b */ /* 0x000fe20003f44000 */
[----:B------:R-:W-:Y:S01]  /*0970*/  @P6 FMUL R13, R13, 0.25 ;  /* 0x3e8000000d0d6820 */ /* 0x000fe20000400000 */
[----:B------:R-:W2:Y:S01]  /*0980*/  MUFU.RCP R5, R5 ;  /* 0x0000000500057308 */ /* 0x000ea20000001000 */
[----:B------:R-:W-:-:S07]  /*0990*/  @P5 FMUL R12, R12, 0.25 ;  /* 0x3e8000000c0c5820 */ /* 0x000fce0000400000 */
[----:B------:R-:W3:Y:S01]  /*09a0*/  MUFU.RCP R6, R6 ;  /* 0x0000000600067308 */ /* 0x000ee20000001000 */
[----:B------:R-:W-:Y:S01]  /*09b0*/  @P4 FMUL R11, R11, 0.25 ;  /* 0x3e8000000b0b4820 */ /* 0x000fe20000400000 */
[----:B------:R-:W-:Y:S01]  /*09c0*/  @P3 FMUL R14, R14, 0.25 ;  /* 0x3e8000000e0e3820 */ /* 0x000fe20000400000 */
[----:B------:R-:W-:-:S05]  /*09d0*/  @P2 FMUL R15, R15, 0.25 ;  /* 0x3e8000000f0f2820 */ /* 0x000fca0000400000 */
[----:B------:R-:W4:Y:S08]  /*09e0*/  MUFU.RCP R10, R10 ;  /* 0x0000000a000a7308 */ /* 0x000f300000001000 */
[----:B------:R-:W5:Y:S01]  /*09f0*/  MUFU.RCP R13, R13 ;  /* 0x0000000d000d7308 */ /* 0x000f620000001000 */
[----:B------:R-:W-:Y:S01]  /*0a00*/  FSEL R16, R0, 1, P6 ;  /* 0x3f80000000107808 */ /* 0x000fe20003000000 */
[----:B--2---:R-:W-:-:S06]  /*0a10*/  FMUL R4, R5, R4 ;  /* 0x0000000405047220 */ /* 0x004fcc0000400000 */
[----:B------:R-:W2:Y:S01]  /*0a20*/  MUFU.RCP R12, R12 ;  /* 0x0000000c000c7308 */ /* 0x000ea20000001000 */
[----:B------:R-:W-:Y:S01]  /*0a30*/  IADD3 R21, R7, 0x3c80, RZ ;  /* 0x00003c8007157810 */ /* 0x000fe20007ffe0ff */
[----:B-1----:R-:W-:-:S06]  /*0a40*/  IMAD.WIDE R8, R7, 0x4, R2 ;  /* 0x0000000407087825 */ /* 0x002fcc00078e0202 */
[----:B------:R-:W1:Y:S01]  /*0a50*/  MUFU.RCP R11, R11 ;  /* 0x0000000b000b7308 */ /* 0x000e620000001000 */
[----:B---3--:R-:W-:-:S07]  /*0a60*/  FMUL R5, R6, R17 ;  /* 0x0000001106057220 */ /* 0x008fce0000400000 */
[----:B------:R-:W3:Y:S01]  /*0a70*/  MUFU.RCP R14, R14 ;  /* 0x0000000e000e7308 */ /* 0x000ee20000001000 */
[----:B----4-:R-:W-:-:S07]  /*0a80*/  FMUL R6, R10, R19 ;  /* 0x000000130a067220 */ /* 0x010fce0000400000 */
[----:B------:R-:W4:Y:S01]  /*0a90*/  MUFU.RCP R15, R15 ;  /* 0x0000000f000f7308 */ /* 0x000f220000001000 */
[----:B-----5:R-:W-:Y:S01]  /*0aa0*/  FMUL R7, R13, R16 ;  /* 0x000000100d077220 */ /* 0x020fe20000400000 */
[C---:B------:R-:W-:Y:S02]  /*0ab0*/  FSEL R13, R0.reuse, 1, P5 ;  /* 0x3f800000000d7808 */ /* 0x040fe40002800000 */
[C---:B------:R-:W-:Y:S02]  /*0ac0*/  FSEL R10, R0.reuse, 1, P4 ;  /* 0x3f800000000a7808 */ /* 0x040fe40002000000 */
[C---:B------:R-:W-:Y:S02]  /*0ad0*/  FSEL R17, R0.reuse, 1, P3 ;  /* 0x3f80000000117808 */ /* 0x040fe40001800000 */
[----:B------:R-:W-:Y:S01]  /*0ae0*/  FSEL R0, R0, 1, P2 ;  /* 0x3f80000000007808 */ /* 0x000fe20001000000 */
[----:B------:R0:W-:Y:S01]  /*0af0*/  @P1 STG.E.128 desc[UR4][R8.64], R4 ;  /* 0x0000000408001986 */ /* 0x0001e2000c101d04 */
[----:B--2---:R-:W-:Y:S01]  /*0b00*/  FMUL R12, R12, R13 ;  /* 0x0000000d0c0c7220 */ /* 0x004fe20000400000 */
[----:B------:R-:W-:-:S04]  /*0b10*/  IMAD.WIDE R2, R21, 0x4, R2 ;  /* 0x0000000415027825 */ /* 0x000fc800078e0202 */
[----:B-1----:R-:W-:Y:S01]  /*0b20*/  FMUL R13, R11, R10 ;  /* 0x0000000a0b0d7220 */ /* 0x002fe20000400000 */
[----:B---3--:R-:W-:Y:S01]  /*0b30*/  FMUL R14, R14, R17 ;  /* 0x000000110e0e7220 */ /* 0x008fe20000400000 */
[----:B----4-:R-:W-:Y:S01]  /*0b40*/  FMUL R15, R15, R0 ;  /* 0x000000000f0f7220 */ /* 0x010fe20000400000 */
[----:B------:R-:W-:Y:S06]  /*0b50*/  @!P0 EXIT ;  /* 0x000000000000894d */ /* 0x000fec0003800000 */
[----:B------:R-:W-:Y:S01]  /*0b60*/  STG.E.128 desc[UR4][R2.64], R12 ;  /* 0x0000000c02007986 */ /* 0x000fe2000c101d04 */
[----:B------:R-:W-:Y:S05]  /*0b70*/  EXIT ;  /* 0x000000000000794d */ /* 0x000fea0003800000 */
.L_x_0:
[----:B------:R-:W-:-:S00]  /*0b80*/  BRA `(.L_x_0) ;  /* 0xfffffffc00fc7947 */ /* 0x000fc0000383ffff */
[----:B------:R-:W-:-:S00]  /*0b90*/  NOP ;  /* 0x0000000000007918 */ /* 0x000fc00000000000 */
        /* <DEDUP_REMOVED lines=14> */
.L_x_1:


//--------------------- .nv.constant0.triton_poi_fused_convolution_sigmoid_11 --------------------------
	.section	.nv.constant0.triton_poi_fused_convolution_sigmoid_11,"a",@progbits
	.sectionflags	@""
	.align	4
.nv.constant0.triton_poi_fused_convolution_sigmoid_11:
	.zero		560
